//
// Generated by NVIDIA NVVM Compiler
//
// Compiler Build ID: CL-36424714
// Cuda compilation tools, release 13.0, V13.0.88
// Based on NVVM 20.0.0
//

.version 9.0
.target sm_100
.address_size 64

	// .globl	_Z6jacobiPdS_S_

.visible .entry _Z6jacobiPdS_S_(
	.param .u64 .ptr .align 1 _Z6jacobiPdS_S__param_0,
	.param .u64 .ptr .align 1 _Z6jacobiPdS_S__param_1,
	.param .u64 .ptr .align 1 _Z6jacobiPdS_S__param_2
)
{
	.reg .pred 	%p<11>;
	.reg .b32 	%r<7>;
	.reg .b64 	%rd<14>;
	.reg .b64 	%fd<56>;

	ld.param.u64 	%rd5, [_Z6jacobiPdS_S__param_0];
	ld.param.u64 	%rd4, [_Z6jacobiPdS_S__param_1];
	ld.param.u64 	%rd6, [_Z6jacobiPdS_S__param_2];
	cvta.to.global.u64 	%rd1, %rd6;
	cvta.to.global.u64 	%rd2, %rd5;
	mov.u32 	%r2, %tid.x;
	mov.u32 	%r3, %ntid.x;
	mov.u32 	%r4, %ctaid.x;
	mad.lo.s32 	%r1, %r3, %r4, %r2;
	mul.lo.s32 	%r5, %r1, 10;
	setp.eq.s32 	%p1, %r1, 0;
	mul.wide.s32 	%rd7, %r5, 8;
	add.s64 	%rd3, %rd2, %rd7;
	mov.f64 	%fd47, 0d0000000000000000;
	@%p1 bra 	$L__BB0_2;
	ld.global.f64 	%fd22, [%rd3];
	ld.global.f64 	%fd23, [%rd1];
	fma.rn.f64 	%fd47, %fd22, %fd23, 0d0000000000000000;
$L__BB0_2:
	setp.eq.s32 	%p2, %r1, 1;
	@%p2 bra 	$L__BB0_4;
	ld.global.f64 	%fd24, [%rd3+8];
	ld.global.f64 	%fd25, [%rd1+8];
	fma.rn.f64 	%fd47, %fd24, %fd25, %fd47;
$L__BB0_4:
	setp.eq.s32 	%p3, %r1, 2;
	@%p3 bra 	$L__BB0_6;
	ld.global.f64 	%fd26, [%rd3+16];
	ld.global.f64 	%fd27, [%rd1+16];
	fma.rn.f64 	%fd47, %fd26, %fd27, %fd47;
$L__BB0_6:
	setp.eq.s32 	%p4, %r1, 3;
	@%p4 bra 	$L__BB0_8;
	ld.global.f64 	%fd28, [%rd3+24];
	ld.global.f64 	%fd29, [%rd1+24];
	fma.rn.f64 	%fd47, %fd28, %fd29, %fd47;
$L__BB0_8:
	setp.eq.s32 	%p5, %r1, 4;
	@%p5 bra 	$L__BB0_10;
	ld.global.f64 	%fd30, [%rd3+32];
	ld.global.f64 	%fd31, [%rd1+32];
	fma.rn.f64 	%fd47, %fd30, %fd31, %fd47;
$L__BB0_10:
	setp.eq.s32 	%p6, %r1, 5;
	@%p6 bra 	$L__BB0_12;
	ld.global.f64 	%fd32, [%rd3+40];
	ld.global.f64 	%fd33, [%rd1+40];
	fma.rn.f64 	%fd47, %fd32, %fd33, %fd47;
$L__BB0_12:
	setp.eq.s32 	%p7, %r1, 6;
	@%p7 bra 	$L__BB0_14;
	ld.global.f64 	%fd34, [%rd3+48];
	ld.global.f64 	%fd35, [%rd1+48];
	fma.rn.f64 	%fd47, %fd34, %fd35, %fd47;
$L__BB0_14:
	setp.eq.s32 	%p8, %r1, 7;
	@%p8 bra 	$L__BB0_16;
	ld.global.f64 	%fd36, [%rd3+56];
	ld.global.f64 	%fd37, [%rd1+56];
	fma.rn.f64 	%fd47, %fd36, %fd37, %fd47;
$L__BB0_16:
	setp.eq.s32 	%p9, %r1, 8;
	@%p9 bra 	$L__BB0_18;
	ld.global.f64 	%fd38, [%rd3+64];
	ld.global.f64 	%fd39, [%rd1+64];
	fma.rn.f64 	%fd47, %fd38, %fd39, %fd47;
$L__BB0_18:
	setp.eq.s32 	%p10, %r1, 9;
	@%p10 bra 	$L__BB0_20;
	ld.global.f64 	%fd40, [%rd3+72];
	ld.global.f64 	%fd41, [%rd1+72];
	fma.rn.f64 	%fd47, %fd40, %fd41, %fd47;
$L__BB0_20:
	cvta.to.global.u64 	%rd8, %rd4;
	mul.wide.s32 	%rd9, %r1, 8;
	add.s64 	%rd10, %rd8, %rd9;
	ld.global.f64 	%fd42, [%rd10];
	sub.f64 	%fd43, %fd42, %fd47;
	mul.lo.s32 	%r6, %r1, 11;
	mul.wide.s32 	%rd11, %r6, 8;
	add.s64 	%rd12, %rd2, %rd11;
	ld.global.f64 	%fd44, [%rd12];
	div.rn.f64 	%fd45, %fd43, %fd44;
	add.s64 	%rd13, %rd1, %rd9;
	st.global.f64 	[%rd13], %fd45;
	ret;

}
	// .globl	_Z6matrixPdS_S_d
.visible .entry _Z6matrixPdS_S_d(
	.param .u64 .ptr .align 1 _Z6matrixPdS_S_d_param_0,
	.param .u64 .ptr .align 1 _Z6matrixPdS_S_d_param_1,
	.param .u64 .ptr .align 1 _Z6matrixPdS_S_d_param_2,
	.param .f64 _Z6matrixPdS_S_d_param_3
)
{
	.reg .pred 	%p<3>;
	.reg .b32 	%r<6>;
	.reg .b64 	%rd<14>;
	.reg .b64 	%fd<12>;

	ld.param.u64 	%rd4, [_Z6matrixPdS_S_d_param_0];
	ld.param.u64 	%rd5, [_Z6matrixPdS_S_d_param_1];
	ld.param.u64 	%rd6, [_Z6matrixPdS_S_d_param_2];
	ld.param.f64 	%fd1, [_Z6matrixPdS_S_d_param_3];
	cvta.to.global.u64 	%rd1, %rd5;
	cvta.to.global.u64 	%rd2, %rd6;
	cvta.to.global.u64 	%rd3, %rd4;
	mov.u32 	%r2, %tid.x;
	mov.u32 	%r3, %ntid.x;
	mov.u32 	%r4, %ctaid.x;
	mad.lo.s32 	%r1, %r3, %r4, %r2;
	setp.eq.s32 	%p1, %r1, 9;
	@%p1 bra 	$L__BB1_3;
	setp.ne.s32 	%p2, %r1, 0;
	@%p2 bra 	$L__BB1_4;
	mov.b64 	%rd8, 4607182418800017408;
	st.global.u64 	[%rd3], %rd8;
	ld.global.f64 	%fd3, [%rd2];
	st.global.f64 	[%rd1], %fd3;
	bra.uni 	$L__BB1_5;
$L__BB1_3:
	mov.b64 	%rd7, 4607182418800017408;
	st.global.u64 	[%rd3+792], %rd7;
	ld.global.f64 	%fd2, [%rd2+72];
	st.global.f64 	[%rd1+72], %fd2;
	bra.uni 	$L__BB1_5;
$L__BB1_4:
	mul.f64 	%fd4, %fd1, %fd1;
	mov.f64 	%fd5, 0dBF33A92A30553262;
	div.rn.f64 	%fd6, %fd5, %fd4;
	add.f64 	%fd7, %fd6, 0dC08F400000000000;
	mul.lo.s32 	%r5, %r1, 11;
	mul.wide.s32 	%rd9, %r5, 8;
	add.s64 	%rd10, %rd3, %rd9;
	st.global.f64 	[%rd10], %fd7;
	mov.f64 	%fd8, 0d3F23A92A30553262;
	div.rn.f64 	%fd9, %fd8, %fd4;
	st.global.f64 	[%rd10+-8], %fd9;
	st.global.f64 	[%rd10+8], %fd9;
	mul.wide.s32 	%rd11, %r1, 8;
	add.s64 	%rd12, %rd2, %rd11;
	ld.global.f64 	%fd10, [%rd12];
	div.rn.f64 	%fd11, %fd10, 0dBF50624DD2F1A9FC;
	add.s64 	%rd13, %rd1, %rd11;
	st.global.f64 	[%rd13], %fd11;
$L__BB1_5:
	ret;

}


// ===== COMPILED SASS (sm_100) =====

	.target	sm_100

	.elftype	@"ET_EXEC"


//--------------------- .note.nv.tkinfo           --------------------------
	.section	.note.nv.tkinfo,"",@"SHT_NOTE"
	.sectionflags	@"SHF_NOTE_NV_TKINFO"
	.tkinfo
        /*0018*/ 	.word	0x00000002
        /*0030*/ 	.string	""
        /*0030*/ 	.string	"ptxas"
        /*0030*/ 	.string	"Cuda compilation tools, release 13.0, V13.0.88"
        /*0030*/ 	.string	"Build cuda_13.0.r13.0/compiler.36424714_0"
        /*0030*/ 	.string	"-arch sm_100 -m 64 "



//--------------------- .note.nv.cuinfo           --------------------------
	.section	.note.nv.cuinfo,"",@"SHT_NOTE"
	.sectionflags	@"SHF_NOTE_NV_CUINFO"
        /*0018*/ 	.short	0x0002
        /*001a*/ 	.short	0x0064
        /*001c*/ 	.short	0x0082
	.zero		2


//--------------------- .nv.info                  --------------------------
	.section	.nv.info,"",@"SHT_CUDA_INFO"
	.align	4


	//----- nvinfo : EIATTR_REGCOUNT
	.align		4
        /*0000*/ 	.byte	0x04, 0x2f
        /*0002*/ 	.short	(.L_1 - .L_0)
	.align		4
.L_0:
        /*0004*/ 	.word	index@(_Z6jacobiPdS_S_)
        /*0008*/ 	.word	0x0000001e


	//----- nvinfo : EIATTR_FRAME_SIZE
	.align		4
.L_1:
        /*000c*/ 	.byte	0x04, 0x11
        /*000e*/ 	.short	(.L_3 - .L_2)
	.align		4
.L_2:
        /*0010*/ 	.word	index@($__internal_1_$__cuda_sm20_div_rn_f64_full)
        /*0014*/ 	.word	0x00000000


	//----- nvinfo : EIATTR_FRAME_SIZE
	.align		4
.L_3:
        /*0018*/ 	.byte	0x04, 0x11
        /*001a*/ 	.short	(.L_5 - .L_4)
	.align		4
.L_4:
        /*001c*/ 	.word	index@(_Z6jacobiPdS_S_)
        /*0020*/ 	.word	0x00000000


	//----- nvinfo : EIATTR_REGCOUNT
	.align		4
.L_5:
        /*0024*/ 	.byte	0x04, 0x2f
        /*0026*/ 	.short	(.L_7 - .L_6)
	.align		4
.L_6:
        /*0028*/ 	.word	index@(_Z6matrixPdS_S_d)
        /*002c*/ 	.word	0x0000001d


	//----- nvinfo : EIATTR_FRAME_SIZE
	.align		4
.L_7:
        /*0030*/ 	.byte	0x04, 0x11
        /*0032*/ 	.short	(.L_9 - .L_8)
	.align		4
.L_8:
        /*0034*/ 	.word	index@($__internal_0_$__cuda_sm20_div_rn_f64_full)
        /*0038*/ 	.word	0x00000000


	//----- nvinfo : EIATTR_FRAME_SIZE
	.align		4
.L_9:
        /*003c*/ 	.byte	0x04, 0x11
        /*003e*/ 	.short	(.L_11 - .L_10)
	.align		4
.L_10:
        /*0040*/ 	.word	index@(_Z6matrixPdS_S_d)
        /*0044*/ 	.word	0x00000000


	//----- nvinfo : EIATTR_MIN_STACK_SIZE
	.align		4
.L_11:
        /*0048*/ 	.byte	0x04, 0x12
        /*004a*/ 	.short	(.L_13 - .L_12)
	.align		4
.L_12:
        /*004c*/ 	.word	index@(_Z6matrixPdS_S_d)
        /*0050*/ 	.word	0x00000000


	//----- nvinfo : EIATTR_MIN_STACK_SIZE
	.align		4
.L_13:
        /*0054*/ 	.byte	0x04, 0x12
        /*0056*/ 	.short	(.L_15 - .L_14)
	.align		4
.L_14:
        /*0058*/ 	.word	index@(_Z6jacobiPdS_S_)
        /*005c*/ 	.word	0x00000000
.L_15:


//--------------------- .nv.compat                --------------------------
	.section	.nv.compat,"",@"SHT_CUDA_COMPAT_INFO"
	.align	4
        /*0000*/ 	.byte	0x02, 0x09, 0x00, 0x00, 0x02, 0x02, 0x01, 0x00, 0x02, 0x05, 0x05, 0x00, 0x03, 0x07, 0x01, 0x01
        /*0010*/ 	.byte	0x02, 0x03, 0x00, 0x00, 0x02, 0x06, 0x01, 0x00, 0x04, 0x0b, 0x08, 0x00, 0x01, 0x00, 0x00, 0x00
        /*0020*/ 	.byte	0x00, 0x00, 0x00, 0x00


//--------------------- .nv.info._Z6matrixPdS_S_d --------------------------
	.section	.nv.info._Z6matrixPdS_S_d,"",@"SHT_CUDA_INFO"
	.sectionflags	@""
	.align	4


	//----- nvinfo : EIATTR_CUDA_API_VERSION
	.align		4
        /*0000*/ 	.byte	0x04, 0x37
        /*0002*/ 	.short	(.L_17 - .L_16)
.L_16:
        /*0004*/ 	.word	0x00000082


	//----- nvinfo : EIATTR_KPARAM_INFO
	.align		4
.L_17:
        /*0008*/ 	.byte	0x04, 0x17
        /*000a*/ 	.short	(.L_19 - .L_18)
.L_18:
        /*000c*/ 	.word	0x00000000
        /*0010*/ 	.short	0x0003
        /*0012*/ 	.short	0x0018
        /*0014*/ 	.byte	0x00, 0xf0, 0x21, 0x00


	//----- nvinfo : EIATTR_KPARAM_INFO
	.align		4
.L_19:
        /*0018*/ 	.byte	0x04, 0x17
        /*001a*/ 	.short	(.L_21 - .L_20)
.L_20:
        /*001c*/ 	.word	0x00000000
        /*0020*/ 	.short	0x0002
        /*0022*/ 	.short	0x0010
        /*0024*/ 	.byte	0x00, 0xf5, 0x21, 0x00


	//----- nvinfo : EIATTR_KPARAM_INFO
	.align		4
.L_21:
        /*0028*/ 	.byte	0x04, 0x17
        /*002a*/ 	.short	(.L_23 - .L_22)
.L_22:
        /*002c*/ 	.word	0x00000000
        /*0030*/ 	.short	0x0001
        /*0032*/ 	.short	0x0008
        /*0034*/ 	.byte	0x00, 0xf5, 0x21, 0x00


	//----- nvinfo : EIATTR_KPARAM_INFO
	.align		4
.L_23:
        /*0038*/ 	.byte	0x04, 0x17
        /*003a*/ 	.short	(.L_25 - .L_24)
.L_24:
        /*003c*/ 	.word	0x00000000
        /*0040*/ 	.short	0x0000
        /*0042*/ 	.short	0x0000
        /*0044*/ 	.byte	0x00, 0xf5, 0x21, 0x00


	//----- nvinfo : EIATTR_SPARSE_MMA_MASK
	.align		4
.L_25:
        /*0048*/ 	.byte	0x03, 0x50
        /*004a*/ 	.short	0x0000


	//----- nvinfo : EIATTR_MAXREG_COUNT
	.align		4
        /*004c*/ 	.byte	0x03, 0x1b
        /*004e*/ 	.short	0x00ff


	//----- nvinfo : EIATTR_MERCURY_ISA_VERSION
	.align		4
        /*0050*/ 	.byte	0x03, 0x5f
        /*0052*/ 	.short	0x0101


	//----- nvinfo : EIATTR_VRC_CTA_INIT_COUNT
	.align		4
        /*0054*/ 	.byte	0x02, 0x4a
	.zero		1
	.zero		1


	//----- nvinfo : EIATTR_EXIT_INSTR_OFFSETS
	.align		4
        /*0058*/ 	.byte	0x04, 0x1c
        /*005a*/ 	.short	(.L_27 - .L_26)


	//   ....[0]....
.L_26:
        /*005c*/ 	.word	0x00000120


	//   ....[1]....
        /*0060*/ 	.word	0x00000640


	//   ....[2]....
        /*0064*/ 	.word	0x000006d0


	//----- nvinfo : EIATTR_CRS_STACK_SIZE
	.align		4
.L_27:
        /*0068*/ 	.byte	0x04, 0x1e
        /*006a*/ 	.short	(.L_29 - .L_28)
.L_28:
        /*006c*/ 	.word	0x00000000


	//----- nvinfo : EIATTR_CBANK_PARAM_SIZE
	.align		4
.L_29:
        /*0070*/ 	.byte	0x03, 0x19
        /*0072*/ 	.short	0x0020


	//----- nvinfo : EIATTR_PARAM_CBANK
	.align		4
        /*0074*/ 	.byte	0x04, 0x0a
        /*0076*/ 	.short	(.L_31 - .L_30)
	.align		4
.L_30:
        /*0078*/ 	.word	index@(.nv.constant0._Z6matrixPdS_S_d)
        /*007c*/ 	.short	0x0380
        /*007e*/ 	.short	0x0020


	//----- nvinfo : EIATTR_SW_WAR
	.align		4
.L_31:
        /*0080*/ 	.byte	0x04, 0x36
        /*0082*/ 	.short	(.L_33 - .L_32)
.L_32:
        /*0084*/ 	.word	0x00000008
.L_33:


//--------------------- .nv.info._Z6jacobiPdS_S_  --------------------------
	.section	.nv.info._Z6jacobiPdS_S_,"",@"SHT_CUDA_INFO"
	.sectionflags	@""
	.align	4


	//----- nvinfo : EIATTR_CUDA_API_VERSION
	.align		4
        /*0000*/ 	.byte	0x04, 0x37
        /*0002*/ 	.short	(.L_35 - .L_34)
.L_34:
        /*0004*/ 	.word	0x00000082


	//----- nvinfo : EIATTR_KPARAM_INFO
	.align		4
.L_35:
        /*0008*/ 	.byte	0x04, 0x17
        /*000a*/ 	.short	(.L_37 - .L_36)
.L_36:
        /*000c*/ 	.word	0x00000000
        /*0010*/ 	.short	0x0002
        /*0012*/ 	.short	0x0010
        /*0014*/ 	.byte	0x00, 0xf5, 0x21, 0x00


	//----- nvinfo : EIATTR_KPARAM_INFO
	.align		4
.L_37:
        /*0018*/ 	.byte	0x04, 0x17
        /*001a*/ 	.short	(.L_39 - .L_38)
.L_38:
        /*001c*/ 	.word	0x00000000
        /*0020*/ 	.short	0x0001
        /*0022*/ 	.short	0x0008
        /*0024*/ 	.byte	0x00, 0xf5, 0x21, 0x00


	//----- nvinfo : EIATTR_KPARAM_INFO
	.align		4
.L_39:
        /*0028*/ 	.byte	0x04, 0x17
        /*002a*/ 	.short	(.L_41 - .L_40)
.L_40:
        /*002c*/ 	.word	0x00000000
        /*0030*/ 	.short	0x0000
        /*0032*/ 	.short	0x0000
        /*0034*/ 	.byte	0x00, 0xf5, 0x21, 0x00


	//----- nvinfo : EIATTR_SPARSE_MMA_MASK
	.align		4
.L_41:
        /*0038*/ 	.byte	0x03, 0x50
        /*003a*/ 	.short	0x0000


	//----- nvinfo : EIATTR_MAXREG_COUNT
	.align		4
        /*003c*/ 	.byte	0x03, 0x1b
        /*003e*/ 	.short	0x00ff


	//----- nvinfo : EIATTR_MERCURY_ISA_VERSION
	.align		4
        /*0040*/ 	.byte	0x03, 0x5f
        /*0042*/ 	.short	0x0101


	//----- nvinfo : EIATTR_VRC_CTA_INIT_COUNT
	.align		4
        /*0044*/ 	.byte	0x02, 0x4a
	.zero		1
	.zero		1


	//----- nvinfo : EIATTR_EXIT_INSTR_OFFSETS
	.align		4
        /*0048*/ 	.byte	0x04, 0x1c
        /*004a*/ 	.short	(.L_43 - .L_42)


	//   ....[0]....
.L_42:
        /*004c*/ 	.word	0x00000580


	//----- nvinfo : EIATTR_CRS_STACK_SIZE
	.align		4
.L_43:
        /*0050*/ 	.byte	0x04, 0x1e
        /*0052*/ 	.short	(.L_45 - .L_44)
.L_44:
        /*0054*/ 	.word	0x00000000


	//----- nvinfo : EIATTR_CBANK_PARAM_SIZE
	.align		4
.L_45:
        /*0058*/ 	.byte	0x03, 0x19
        /*005a*/ 	.short	0x0018


	//----- nvinfo : EIATTR_PARAM_CBANK
	.align		4
        /*005c*/ 	.byte	0x04, 0x0a
        /*005e*/ 	.short	(.L_47 - .L_46)
	.align		4
.L_46:
        /*0060*/ 	.word	index@(.nv.constant0._Z6jacobiPdS_S_)
        /*0064*/ 	.short	0x0380
        /*0066*/ 	.short	0x0018


	//----- nvinfo : EIATTR_SW_WAR
	.align		4
.L_47:
        /*0068*/ 	.byte	0x04, 0x36
        /*006a*/ 	.short	(.L_49 - .L_48)
.L_48:
        /*006c*/ 	.word	0x00000008
.L_49:


//--------------------- .nv.callgraph             --------------------------
	.section	.nv.callgraph,"",@"SHT_CUDA_CALLGRAPH"
	.align	4
	.sectionentsize	8
	.align		4
        /*0000*/ 	.word	0x00000000
	.align		4
        /*0004*/ 	.word	0xffffffff
	.align		4
        /*0008*/ 	.word	0x00000000
	.align		4
        /*000c*/ 	.word	0xfffffffe
	.align		4
        /*0010*/ 	.word	0x00000000
	.align		4
        /*0014*/ 	.word	0xfffffffd
	.align		4
        /*0018*/ 	.word	0x00000000
	.align		4
        /*001c*/ 	.word	0xfffffffc


//--------------------- .text._Z6matrixPdS_S_d    --------------------------
	.section	.text._Z6matrixPdS_S_d,"ax",@progbits
	.align	128
        .global         _Z6matrixPdS_S_d
        .type           _Z6matrixPdS_S_d,@function
        .size           _Z6matrixPdS_S_d,(.L_x_20 - _Z6matrixPdS_S_d)
        .other          _Z6matrixPdS_S_d,@"STO_CUDA_ENTRY STV_DEFAULT"
_Z6matrixPdS_S_d:
.text._Z6matrixPdS_S_d:
[----:B------:R-:W-:Y:S01]  /*0000*/  LDC R1, c[0x0][0x37c] ;  /* 0x0000df00ff017b82 */ /* 0x000fe20000000800 */
[----:B------:R-:W0:Y:S01]  /*0010*/  S2R R0, SR_TID.X ;  /* 0x0000000000007919 */ /* 0x000e220000002100 */
[----:B------:R-:W0:Y:S01]  /*0020*/  LDCU UR6, c[0x0][0x360] ;  /* 0x00006c00ff0677ac */ /* 0x000e220008000800 */
[----:B------:R-:W0:Y:S01]  /*0030*/  S2R R3, SR_CTAID.X ;  /* 0x0000000000037919 */ /* 0x000e220000002500 */
[----:B------:R-:W1:Y:S01]  /*0040*/  LDCU.64 UR4, c[0x0][0x358] ;  /* 0x00006b00ff0477ac */ /* 0x000e620008000a00 */
[----:B0-----:R-:W-:-:S05]  /*0050*/  IMAD R0, R3, UR6, R0 ;  /* 0x0000000603007c24 */ /* 0x001fca000f8e0200 */
[----:B------:R-:W-:-:S13]  /*0060*/  ISETP.NE.AND P0, PT, R0, 0x9, PT ;  /* 0x000000090000780c */ /* 0x000fda0003f05270 */
[----:B-1----:R-:W-:Y:S05]  /*0070*/  @!P0 BRA `(.L_x_0) ;  /* 0x0000000400748947 */ /* 0x002fea0003800000 */
[----:B------:R-:W-:-:S13]  /*0080*/  ISETP.NE.AND P0, PT, R0, RZ, PT ;  /* 0x000000ff0000720c */ /* 0x000fda0003f05270 */
[----:B------:R-:W-:Y:S05]  /*0090*/  @P0 BRA `(.L_x_1) ;  /* 0x0000000000240947 */ /* 0x000fea0003800000 */
[----:B------:R-:W0:Y:S01]  /*00a0*/  LDC.64 R2, c[0x0][0x380] ;  /* 0x0000e000ff027b82 */ /* 0x000e220000000a00 */
[----:B------:R-:W-:Y:S02]  /*00b0*/  IMAD.MOV.U32 R8, RZ, RZ, 0x0 ;  /* 0x00000000ff087424 */ /* 0x000fe400078e00ff */
[----:B------:R-:W-:-:S05]  /*00c0*/  IMAD.MOV.U32 R9, RZ, RZ, 0x3ff00000 ;  /* 0x3ff00000ff097424 */ /* 0x000fca00078e00ff */
[----:B------:R-:W1:Y:S01]  /*00d0*/  LDC.64 R4, c[0x0][0x390] ;  /* 0x0000e400ff047b82 */ /* 0x000e620000000a00 */
[----:B0-----:R-:W-:Y:S04]  /*00e0*/  STG.E.64 desc[UR4][R2.64], R8 ;  /* 0x0000000802007986 */ /* 0x001fe8000c101b04 */
[----:B-1----:R-:W2:Y:S03]  /*00f0*/  LDG.E.64 R4, desc[UR4][R4.64] ;  /* 0x0000000404047981 */ /* 0x002ea6000c1e1b00 */
[----:B------:R-:W2:Y:S02]  /*0100*/  LDC.64 R6, c[0x0][0x388] ;  /* 0x0000e200ff067b82 */ /* 0x000ea40000000a00 */
[----:B--2---:R-:W-:Y:S01]  /*0110*/  STG.E.64 desc[UR4][R6.64], R4 ;  /* 0x0000000406007986 */ /* 0x004fe2000c101b04 */
[----:B------:R-:W-:Y:S05]  /*0120*/  EXIT ;  /* 0x000000000000794d */ /* 0x000fea0003800000 */
.L_x_1:
[----:B------:R-:W0:Y:S01]  /*0130*/  LDC.64 R4, c[0x0][0x398] ;  /* 0x0000e600ff047b82 */ /* 0x000e220000000a00 */
[----:B------:R-:W-:Y:S01]  /*0140*/  IMAD.MOV.U32 R2, RZ, RZ, 0x1 ;  /* 0x00000001ff027424 */ /* 0x000fe200078e00ff */
[----:B------:R-:W-:Y:S01]  /*0150*/  UMOV UR6, 0x30553262 ;  /* 0x3055326200067882 */ /* 0x000fe20000000000 */
[----:B------:R-:W-:Y:S01]  /*0160*/  UMOV UR7, 0x3f33a92a ;  /* 0x3f33a92a00077882 */ /* 0x000fe20000000000 */
[----:B0-----:R-:W-:-:S06]  /*0170*/  DMUL R4, R4, R4 ;  /* 0x0000000404047228 */ /* 0x001fcc0000000000 */
[----:B------:R-:W0:Y:S02]  /*0180*/  MUFU.RCP64H R3, R5 ;  /* 0x0000000500037308 */ /* 0x000e240000001800 */
[----:B0-----:R-:W-:-:S08]  /*0190*/  DFMA R6, -R4, R2, 1 ;  /* 0x3ff000000406742b */ /* 0x001fd00000000102 */
[----:B------:R-:W-:-:S08]  /*01a0*/  DFMA R6, R6, R6, R6 ;  /* 0x000000060606722b */ /* 0x000fd00000000006 */
[----:B------:R-:W-:-:S08]  /*01b0*/  DFMA R6, R2, R6, R2 ;  /* 0x000000060206722b */ /* 0x000fd00000000002 */
[----:B------:R-:W-:-:S08]  /*01c0*/  DFMA R2, -R4, R6, 1 ;  /* 0x3ff000000402742b */ /* 0x000fd00000000106 */
[----:B------:R-:W-:-:S08]  /*01d0*/  DFMA R2, R6, R2, R6 ;  /* 0x000000020602722b */ /* 0x000fd00000000006 */
[----:B------:R-:W-:-:S08]  /*01e0*/  DMUL R6, R2, -UR6 ;  /* 0x8000000602067c28 */ /* 0x000fd00008000000 */
[----:B------:R-:W-:-:S08]  /*01f0*/  DFMA R8, -R4, R6, -UR6 ;  /* 0x8000000604087e2b */ /* 0x000fd00008000106 */
[----:B------:R-:W-:-:S10]  /*0200*/  DFMA R2, R2, R8, R6 ;  /* 0x000000080202722b */ /* 0x000fd40000000006 */
[----:B------:R-:W-:-:S05]  /*0210*/  FFMA R6, RZ, R5, R3 ;  /* 0x00000005ff067223 */ /* 0x000fca0000000003 */
[----:B------:R-:W-:-:S13]  /*0220*/  FSETP.GT.AND P0, PT, |R6|, 1.469367938527859385e-39, PT ;  /* 0x001000000600780b */ /* 0x000fda0003f04200 */
[----:B------:R-:W-:Y:S05]  /*0230*/  @P0 BRA `(.L_x_2) ;  /* 0x0000000000180947 */ /* 0x000fea0003800000 */
[----:B------:R-:W-:Y:S01]  /*0240*/  IMAD.MOV.U32 R12, RZ, RZ, 0x30553262 ;  /* 0x30553262ff0c7424 */ /* 0x000fe200078e00ff */
[----:B------:R-:W-:Y:S01]  /*0250*/  MOV R14, 0x2a0 ;  /* 0x000002a0000e7802 */ /* 0x000fe20000000f00 */
[----:B------:R-:W-:Y:S02]  /*0260*/  IMAD.MOV.U32 R13, RZ, RZ, -0x40cc56d6 ;  /* 0xbf33a92aff0d7424 */ /* 0x000fe400078e00ff */
[----:B------:R-:W-:Y:S02]  /*0270*/  IMAD.MOV.U32 R10, RZ, RZ, R4 ;  /* 0x000000ffff0a7224 */ /* 0x000fe400078e0004 */
[----:B------:R-:W-:-:S07]  /*0280*/  IMAD.MOV.U32 R11, RZ, RZ, R5 ;  /* 0x000000ffff0b7224 */ /* 0x000fce00078e0005 */
[----:B------:R-:W-:Y:S05]  /*0290*/  CALL.REL.NOINC `($__internal_0_$__cuda_sm20_div_rn_f64_full) ;  /* 0x0000000400107944 */ /* 0x000fea0003c00000 */
.L_x_2:
[----:B------:R-:W0:Y:S01]  /*02a0*/  MUFU.RCP64H R7, R5 ;  /* 0x0000000500077308 */ /* 0x000e220000001800 */
[----:B------:R-:W-:Y:S01]  /*02b0*/  IMAD.MOV.U32 R6, RZ, RZ, 0x1 ;  /* 0x00000001ff067424 */ /* 0x000fe200078e00ff */
[----:B------:R-:W-:Y:S01]  /*02c0*/  UMOV UR6, 0x30553262 ;  /* 0x3055326200067882 */ /* 0x000fe20000000000 */
[----:B------:R-:W-:Y:S01]  /*02d0*/  UMOV UR7, 0x3f23a92a ;  /* 0x3f23a92a00077882 */ /* 0x000fe20000000000 */
[----:B------:R-:W-:-:S03]  /*02e0*/  IMAD R17, R0, 0xb, RZ ;  /* 0x0000000b00117824 */ /* 0x000fc600078e02ff */
[----:B0-----:R-:W-:-:S08]  /*02f0*/  DFMA R8, -R4, R6, 1 ;  /* 0x3ff000000408742b */ /* 0x001fd00000000106 */
[----:B------:R-:W-:-:S08]  /*0300*/  DFMA R8, R8, R8, R8 ;  /* 0x000000080808722b */ /* 0x000fd00000000008 */
[----:B------:R-:W-:Y:S01]  /*0310*/  DFMA R8, R6, R8, R6 ;  /* 0x000000080608722b */ /* 0x000fe20000000006 */
[----:B------:R-:W0:Y:S07]  /*0320*/  LDC.64 R6, c[0x0][0x380] ;  /* 0x0000e000ff067b82 */ /* 0x000e2e0000000a00 */
[----:B------:R-:W-:-:S08]  /*0330*/  DFMA R10, -R4, R8, 1 ;  /* 0x3ff00000040a742b */ /* 0x000fd00000000108 */
[----:B------:R-:W-:Y:S02]  /*0340*/  DFMA R14, R8, R10, R8 ;  /* 0x0000000a080e722b */ /* 0x000fe40000000008 */
[----:B------:R-:W-:-:S06]  /*0350*/  DADD R8, R2, -1000 ;  /* 0xc08f400002087429 */ /* 0x000fcc0000000000 */
[----:B------:R-:W-:Y:S01]  /*0360*/  DMUL R10, R14, UR6 ;  /* 0x000000060e0a7c28 */ /* 0x000fe20008000000 */
[----:B0-----:R-:W-:-:S05]  /*0370*/  IMAD.WIDE R6, R17, 0x8, R6 ;  /* 0x0000000811067825 */ /* 0x001fca00078e0206 */
[----:B------:R0:W-:Y:S02]  /*0380*/  STG.E.64 desc[UR4][R6.64], R8 ;  /* 0x0000000806007986 */ /* 0x0001e4000c101b04 */
[----:B------:R-:W-:-:S08]  /*0390*/  DFMA R12, -R4, R10, UR6 ;  /* 0x00000006040c7e2b */ /* 0x000fd0000800010a */
[----:B------:R-:W-:-:S10]  /*03a0*/  DFMA R2, R14, R12, R10 ;  /* 0x0000000c0e02722b */ /* 0x000fd4000000000a */
[----:B------:R-:W-:-:S05]  /*03b0*/  FFMA R10, RZ, R5, R3 ;  /* 0x00000005ff0a7223 */ /* 0x000fca0000000003 */
[----:B------:R-:W-:-:S13]  /*03c0*/  FSETP.GT.AND P0, PT, |R10|, 1.469367938527859385e-39, PT ;  /* 0x001000000a00780b */ /* 0x000fda0003f04200 */
[----:B0-----:R-:W-:Y:S05]  /*03d0*/  @P0 BRA `(.L_x_3) ;  /* 0x0000000000180947 */ /* 0x001fea0003800000 */
[----:B------:R-:W-:Y:S01]  /*03e0*/  IMAD.MOV.U32 R10, RZ, RZ, R4 ;  /* 0x000000ffff0a7224 */ /* 0x000fe200078e0004 */
[----:B------:R-:W-:Y:S01]  /*03f0*/  MOV R13, 0x3f23a92a ;  /* 0x3f23a92a000d7802 */ /* 0x000fe20000000f00 */
[----:B------:R-:W-:Y:S01]  /*0400*/  IMAD.MOV.U32 R11, RZ, RZ, R5 ;  /* 0x000000ffff0b7224 */ /* 0x000fe200078e0005 */
[----:B------:R-:W-:Y:S01]  /*0410*/  MOV R14, 0x440 ;  /* 0x00000440000e7802 */ /* 0x000fe20000000f00 */
[----:B------:R-:W-:-:S07]  /*0420*/  IMAD.MOV.U32 R12, RZ, RZ, 0x30553262 ;  /* 0x30553262ff0c7424 */ /* 0x000fce00078e00ff */
[----:B------:R-:W-:Y:S05]  /*0430*/  CALL.REL.NOINC `($__internal_0_$__cuda_sm20_div_rn_f64_full) ;  /* 0x0000000000a87944 */ /* 0x000fea0003c00000 */
.L_x_3:
[----:B------:R-:W0:Y:S01]  /*0440*/  LDC.64 R4, c[0x0][0x390] ;  /* 0x0000e400ff047b82 */ /* 0x000e220000000a00 */
[----:B------:R-:W-:Y:S04]  /*0450*/  STG.E.64 desc[UR4][R6.64+-0x8], R2 ;  /* 0xfffff80206007986 */ /* 0x000fe8000c101b04 */
[----:B------:R1:W-:Y:S01]  /*0460*/  STG.E.64 desc[UR4][R6.64+0x8], R2 ;  /* 0x0000080206007986 */ /* 0x0003e2000c101b04 */
[----:B0-----:R-:W-:-:S06]  /*0470*/  IMAD.WIDE R4, R0, 0x8, R4 ;  /* 0x0000000800047825 */ /* 0x001fcc00078e0204 */
[----:B------:R-:W2:Y:S01]  /*0480*/  LDG.E.64 R4, desc[UR4][R4.64] ;  /* 0x0000000404047981 */ /* 0x000ea2000c1e1b00 */
[----:B------:R-:W0:Y:S01]  /*0490*/  MUFU.RCP64H R9, -0.00099999923259019851685 ;  /* 0xbf50624d00097908 */ /* 0x000e220000001800 */
[----:B------:R-:W-:Y:S01]  /*04a0*/  IMAD.MOV.U32 R12, RZ, RZ, -0x2d0e5604 ;  /* 0xd2f1a9fcff0c7424 */ /* 0x000fe200078e00ff */
[----:B------:R-:W-:Y:S01]  /*04b0*/  BSSY.RECONVERGENT B0, `(.L_x_4) ;  /* 0x0000015000007945 */ /* 0x000fe20003800200 */
[----:B------:R-:W-:Y:S02]  /*04c0*/  IMAD.MOV.U32 R13, RZ, RZ, 0x3f50624d ;  /* 0x3f50624dff0d7424 */ /* 0x000fe400078e00ff */
[----:B------:R-:W-:-:S06]  /*04d0*/  IMAD.MOV.U32 R8, RZ, RZ, 0x1 ;  /* 0x00000001ff087424 */ /* 0x000fcc00078e00ff */
[----:B0-----:R-:W-:-:S08]  /*04e0*/  DFMA R10, R8, R12, 1 ;  /* 0x3ff00000080a742b */ /* 0x001fd0000000000c */
[----:B------:R-:W-:-:S08]  /*04f0*/  DFMA R10, R10, R10, R10 ;  /* 0x0000000a0a0a722b */ /* 0x000fd0000000000a */
[----:B------:R-:W-:-:S08]  /*0500*/  DFMA R10, R8, R10, R8 ;  /* 0x0000000a080a722b */ /* 0x000fd00000000008 */
[----:B------:R-:W-:-:S08]  /*0510*/  DFMA R8, R10, R12, 1 ;  /* 0x3ff000000a08742b */ /* 0x000fd0000000000c */
[----:B------:R-:W-:-:S08]  /*0520*/  DFMA R8, R10, R8, R10 ;  /* 0x000000080a08722b */ /* 0x000fd0000000000a */
[----:B--2---:R-:W-:Y:S01]  /*0530*/  DMUL R10, R4, R8 ;  /* 0x00000008040a7228 */ /* 0x004fe20000000000 */
[----:B------:R-:W-:-:S07]  /*0540*/  FSETP.GEU.AND P1, PT, |R5|, 6.5827683646048100446e-37, PT ;  /* 0x036000000500780b */ /* 0x000fce0003f2e200 */
[----:B-1----:R-:W-:-:S08]  /*0550*/  DFMA R2, R10, R12, R4 ;  /* 0x0000000c0a02722b */ /* 0x002fd00000000004 */
[----:B------:R-:W-:-:S10]  /*0560*/  DFMA R2, R8, R2, R10 ;  /* 0x000000020802722b */ /* 0x000fd4000000000a */
[----:B------:R-:W-:-:S05]  /*0570*/  FFMA R6, RZ, -0.81399995088577270508, R3 ;  /* 0xbf50624dff067823 */ /* 0x000fca0000000003 */
[----:B------:R-:W-:-:S13]  /*0580*/  FSETP.GT.AND P0, PT, |R6|, 1.469367938527859385e-39, PT ;  /* 0x001000000600780b */ /* 0x000fda0003f04200 */
[----:B------:R-:W-:Y:S05]  /*0590*/  @P0 BRA P1, `(.L_x_5) ;  /* 0x0000000000180947 */ /* 0x000fea0000800000 */
[----:B------:R-:W-:Y:S01]  /*05a0*/  IMAD.MOV.U32 R12, RZ, RZ, R4 ;  /* 0x000000ffff0c7224 */ /* 0x000fe200078e0004 */
[----:B------:R-:W-:Y:S01]  /*05b0*/  MOV R14, 0x600 ;  /* 0x00000600000e7802 */ /* 0x000fe20000000f00 */
[----:B------:R-:W-:Y:S02]  /*05c0*/  IMAD.MOV.U32 R13, RZ, RZ, R5 ;  /* 0x000000ffff0d7224 */ /* 0x000fe400078e0005 */
[----:B------:R-:W-:Y:S02]  /*05d0*/  IMAD.MOV.U32 R10, RZ, RZ, -0x2d0e5604 ;  /* 0xd2f1a9fcff0a7424 */ /* 0x000fe400078e00ff */
[----:B------:R-:W-:-:S07]  /*05e0*/  IMAD.MOV.U32 R11, RZ, RZ, -0x40af9db3 ;  /* 0xbf50624dff0b7424 */ /* 0x000fce00078e00ff */
[----:B------:R-:W-:Y:S05]  /*05f0*/  CALL.REL.NOINC `($__internal_0_$__cuda_sm20_div_rn_f64_full) ;  /* 0x0000000000387944 */ /* 0x000fea0003c00000 */
.L_x_5:
[----:B------:R-:W-:Y:S05]  /*0600*/  BSYNC.RECONVERGENT B0 ;  /* 0x0000000000007941 */ /* 0x000fea0003800200 */
.L_x_4:
[----:B------:R-:W0:Y:S02]  /*0610*/  LDC.64 R4, c[0x0][0x388] ;  /* 0x0000e200ff047b82 */ /* 0x000e240000000a00 */
[----:B0-----:R-:W-:-:S05]  /*0620*/  IMAD.WIDE R4, R0, 0x8, R4 ;  /* 0x0000000800047825 */ /* 0x001fca00078e0204 */
[----:B------:R-:W-:Y:S01]  /*0630*/  STG.E.64 desc[UR4][R4.64], R2 ;  /* 0x0000000204007986 */ /* 0x000fe2000c101b04 */
[----:B------:R-:W-:Y:S05]  /*0640*/  EXIT ;  /* 0x000000000000794d */ /* 0x000fea0003800000 */
.L_x_0:
[----:B------:R-:W0:Y:S01]  /*0650*/  LDC.64 R4, c[0x0][0x380] ;  /* 0x0000e000ff047b82 */ /* 0x000e220000000a00 */
[----:B------:R-:W-:Y:S02]  /*0660*/  HFMA2 R7, -RZ, RZ, 1.984375, 0 ;  /* 0x3ff00000ff077431 */ /* 0x000fe400000001ff */
[----:B------:R-:W-:-:S05]  /*0670*/  IMAD.MOV.U32 R6, RZ, RZ, 0x0 ;  /* 0x00000000ff067424 */ /* 0x000fca00078e00ff */
[----:B------:R-:W1:Y:S01]  /*0680*/  LDC.64 R2, c[0x0][0x390] ;  /* 0x0000e400ff027b82 */ /* 0x000e620000000a00 */
[----:B0-----:R-:W-:Y:S04]  /*0690*/  STG.E.64 desc[UR4][R4.64+0x318], R6 ;  /* 0x0003180604007986 */ /* 0x001fe8000c101b04 */
[----:B-1----:R-:W2:Y:S03]  /*06a0*/  LDG.E.64 R2, desc[UR4][R2.64+0x48] ;  /* 0x0000480402027981 */ /* 0x002ea6000c1e1b00 */
[----:B------:R-:W2:Y:S02]  /*06b0*/  LDC.64 R8, c[0x0][0x388] ;  /* 0x0000e200ff087b82 */ /* 0x000ea40000000a00 */
[----:B--2---:R-:W-:Y:S01]  /*06c0*/  STG.E.64 desc[UR4][R8.64+0x48], R2 ;  /* 0x0000480208007986 */ /* 0x004fe2000c101b04 */
[----:B------:R-:W-:Y:S05]  /*06d0*/  EXIT ;  /* 0x000000000000794d */ /* 0x000fea0003800000 */
        .weak           $__internal_0_$__cuda_sm20_div_rn_f64_full
        .type           $__internal_0_$__cuda_sm20_div_rn_f64_full,@function
        .size           $__internal_0_$__cuda_sm20_div_rn_f64_full,(.L_x_20 - $__internal_0_$__cuda_sm20_div_rn_f64_full)
$__internal_0_$__cuda_sm20_div_rn_f64_full:
[C---:B------:R-:W-:Y:S01]  /*06e0*/  FSETP.GEU.AND P0, PT, |R11|.reuse, 1.469367938527859385e-39, PT ;  /* 0x001000000b00780b */ /* 0x040fe20003f0e200 */
[----:B------:R-:W-:Y:S01]  /*06f0*/  IMAD.MOV.U32 R18, RZ, RZ, 0x1 ;  /* 0x00000001ff127424 */ /* 0x000fe200078e00ff */
[----:B------:R-:W-:Y:S01]  /*0700*/  LOP3.LUT R8, R11, 0x800fffff, RZ, 0xc0, !PT ;  /* 0x800fffff0b087812 */ /* 0x000fe200078ec0ff */
[----:B------:R-:W-:Y:S01]  /*0710*/  BSSY.RECONVERGENT B1, `(.L_x_6) ;  /* 0x0000055000017945 */ /* 0x000fe20003800200 */
[C---:B------:R-:W-:Y:S02]  /*0720*/  FSETP.GEU.AND P2, PT, |R13|.reuse, 1.469367938527859385e-39, PT ;  /* 0x001000000d00780b */ /* 0x040fe40003f4e200 */
[----:B------:R-:W-:Y:S01]  /*0730*/  LOP3.LUT R9, R8, 0x3ff00000, RZ, 0xfc, !PT ;  /* 0x3ff0000008097812 */ /* 0x000fe200078efcff */
[----:B------:R-:W-:Y:S01]  /*0740*/  IMAD.MOV.U32 R8, RZ, RZ, R10 ;  /* 0x000000ffff087224 */ /* 0x000fe200078e000a */
[----:B------:R-:W-:Y:S02]  /*0750*/  LOP3.LUT R16, R13, 0x7ff00000, RZ, 0xc0, !PT ;  /* 0x7ff000000d107812 */ /* 0x000fe400078ec0ff */
[----:B------:R-:W-:-:S03]  /*0760*/  LOP3.LUT R17, R11, 0x7ff00000, RZ, 0xc0, !PT ;  /* 0x7ff000000b117812 */ /* 0x000fc600078ec0ff */
[----:B------:R-:W-:Y:S01]  /*0770*/  @!P0 DMUL R8, R10, 8.98846567431157953865e+307 ;  /* 0x7fe000000a088828 */ /* 0x000fe20000000000 */
[C---:B------:R-:W-:Y:S01]  /*0780*/  ISETP.GE.U32.AND P1, PT, R16.reuse, R17, PT ;  /* 0x000000111000720c */ /* 0x040fe20003f26070 */
[----:B------:R-:W-:Y:S02]  /*0790*/  IMAD.MOV.U32 R24, RZ, RZ, R16 ;  /* 0x000000ffff187224 */ /* 0x000fe400078e0010 */
[----:B------:R-:W-:Y:S01]  /*07a0*/  @!P2 LOP3.LUT R15, R11, 0x7ff00000, RZ, 0xc0, !PT ;  /* 0x7ff000000b0fa812 */ /* 0x000fe200078ec0ff */
[----:B------:R-:W-:Y:S01]  /*07b0*/  IMAD.MOV.U32 R25, RZ, RZ, R17 ;  /* 0x000000ffff197224 */ /* 0x000fe200078e0011 */
[----:B------:R-:W0:Y:S02]  /*07c0*/  MUFU.RCP64H R19, R9 ;  /* 0x0000000900137308 */ /* 0x000e240000001800 */
[----:B------:R-:W-:Y:S01]  /*07d0*/  @!P2 ISETP.GE.U32.AND P3, PT, R16, R15, PT ;  /* 0x0000000f1000a20c */ /* 0x000fe20003f66070 */
[----:B------:R-:W-:Y:S01]  /*07e0*/  IMAD.MOV.U32 R15, RZ, RZ, 0x1ca00000 ;  /* 0x1ca00000ff0f7424 */ /* 0x000fe200078e00ff */
[----:B------:R-:W-:-:S04]  /*07f0*/  @!P0 LOP3.LUT R25, R9, 0x7ff00000, RZ, 0xc0, !PT ;  /* 0x7ff0000009198812 */ /* 0x000fc800078ec0ff */
[----:B------:R-:W-:Y:S02]  /*0800*/  @!P2 SEL R21, R15, 0x63400000, !P3 ;  /* 0x634000000f15a807 */ /* 0x000fe40005800000 */
[----:B------:R-:W-:Y:S02]  /*0810*/  IADD3 R26, PT, PT, R25, -0x1, RZ ;  /* 0xffffffff191a7810 */ /* 0x000fe40007ffe0ff */
[----:B------:R-:W-:-:S04]  /*0820*/  @!P2 LOP3.LUT R22, R21, 0x80000000, R13, 0xf8, !PT ;  /* 0x800000001516a812 */ /* 0x000fc800078ef80d */
[----:B------:R-:W-:Y:S01]  /*0830*/  @!P2 LOP3.LUT R23, R22, 0x100000, RZ, 0xfc, !PT ;  /* 0x001000001617a812 */ /* 0x000fe200078efcff */
[----:B0-----:R-:W-:Y:S01]  /*0840*/  DFMA R2, R18, -R8, 1 ;  /* 0x3ff000001202742b */ /* 0x001fe20000000808 */
[----:B------:R-:W-:-:S07]  /*0850*/  @!P2 IMAD.MOV.U32 R22, RZ, RZ, RZ ;  /* 0x000000ffff16a224 */ /* 0x000fce00078e00ff */
[----:B------:R-:W-:-:S08]  /*0860*/  DFMA R2, R2, R2, R2 ;  /* 0x000000020202722b */ /* 0x000fd00000000002 */
[----:B------:R-:W-:Y:S01]  /*0870*/  DFMA R18, R18, R2, R18 ;  /* 0x000000021212722b */ /* 0x000fe20000000012 */
[----:B------:R-:W-:Y:S01]  /*0880*/  SEL R3, R15, 0x63400000, !P1 ;  /* 0x634000000f037807 */ /* 0x000fe20004800000 */
[----:B------:R-:W-:-:S03]  /*0890*/  IMAD.MOV.U32 R2, RZ, RZ, R12 ;  /* 0x000000ffff027224 */ /* 0x000fc600078e000c */
[----:B------:R-:W-:-:S03]  /*08a0*/  LOP3.LUT R3, R3, 0x800fffff, R13, 0xf8, !PT ;  /* 0x800fffff03037812 */ /* 0x000fc600078ef80d */
[----:B------:R-:W-:-:S03]  /*08b0*/  DFMA R20, R18, -R8, 1 ;  /* 0x3ff000001214742b */ /* 0x000fc60000000808 */
[----:B------:R-:W-:-:S05]  /*08c0*/  @!P2 DFMA R2, R2, 2, -R22 ;  /* 0x400000000202a82b */ /* 0x000fca0000000816 */
[----:B------:R-:W-:-:S05]  /*08d0*/  DFMA R18, R18, R20, R18 ;  /* 0x000000141212722b */ /* 0x000fca0000000012 */
[----:B------:R-:W-:-:S03]  /*08e0*/  @!P2 LOP3.LUT R24, R3, 0x7ff00000, RZ, 0xc0, !PT ;  /* 0x7ff000000318a812 */ /* 0x000fc600078ec0ff */
[----:B------:R-:W-:Y:S02]  /*08f0*/  DMUL R20, R18, R2 ;  /* 0x0000000212147228 */ /* 0x000fe40000000000 */
[----:B------:R-:W-:-:S05]  /*0900*/  VIADD R17, R24, 0xffffffff ;  /* 0xffffffff18117836 */ /* 0x000fca0000000000 */
[----:B------:R-:W-:Y:S01]  /*0910*/  ISETP.GT.U32.AND P0, PT, R17, 0x7feffffe, PT ;  /* 0x7feffffe1100780c */ /* 0x000fe20003f04070 */
[----:B------:R-:W-:-:S03]  /*0920*/  DFMA R22, R20, -R8, R2 ;  /* 0x800000081416722b */ /* 0x000fc60000000002 */
[----:B------:R-:W-:-:S05]  /*0930*/  ISETP.GT.U32.OR P0, PT, R26, 0x7feffffe, P0 ;  /* 0x7feffffe1a00780c */ /* 0x000fca0000704470 */
[----:B------:R-:W-:-:S08]  /*0940*/  DFMA R18, R18, R22, R20 ;  /* 0x000000161212722b */ /* 0x000fd00000000014 */
[----:B------:R-:W-:Y:S05]  /*0950*/  @P0 BRA `(.L_x_7) ;  /* 0x00000000006c0947 */ /* 0x000fea0003800000 */
[----:B------:R-:W-:Y:S01]  /*0960*/  LOP3.LUT R13, R11, 0x7ff00000, RZ, 0xc0, !PT ;  /* 0x7ff000000b0d7812 */ /* 0x000fe200078ec0ff */
[----:B------:R-:W-:-:S03]  /*0970*/  IMAD.MOV.U32 R20, RZ, RZ, RZ ;  /* 0x000000ffff147224 */ /* 0x000fc600078e00ff */
[CC--:B------:R-:W-:Y:S02]  /*0980*/  VIADDMNMX R12, R16.reuse, -R13.reuse, 0xb9600000, !PT ;  /* 0xb9600000100c7446 */ /* 0x0c0fe4000780090d */
[----:B------:R-:W-:Y:S02]  /*0990*/  ISETP.GE.U32.AND P0, PT, R16, R13, PT ;  /* 0x0000000d1000720c */ /* 0x000fe40003f06070 */
[----:B------:R-:W-:Y:S02]  /*09a0*/  VIMNMX R12, PT, PT, R12, 0x46a00000, PT ;  /* 0x46a000000c0c7848 */ /* 0x000fe40003fe0100 */
[----:B------:R-:W-:-:S05]  /*09b0*/  SEL R15, R15, 0x63400000, !P0 ;  /* 0x634000000f0f7807 */ /* 0x000fca0004000000 */
[----:B------:R-:W-:-:S04]  /*09c0*/  IMAD.IADD R12, R12, 0x1, -R15 ;  /* 0x000000010c0c7824 */ /* 0x000fc800078e0a0f */
[----:B------:R-:W-:-:S06]  /*09d0*/  VIADD R21, R12, 0x7fe00000 ;  /* 0x7fe000000c157836 */ /* 0x000fcc0000000000 */
[----:B------:R-:W-:-:S10]  /*09e0*/  DMUL R16, R18, R20 ;  /* 0x0000001412107228 */ /* 0x000fd40000000000 */
[----:B------:R-:W-:-:S13]  /*09f0*/  FSETP.GTU.AND P0, PT, |R17|, 1.469367938527859385e-39, PT ;  /* 0x001000001100780b */ /* 0x000fda0003f0c200 */
[----:B------:R-:W-:Y:S05]  /*0a00*/  @P0 BRA `(.L_x_8) ;  /* 0x0000000000940947 */ /* 0x000fea0003800000 */
[----:B------:R-:W-:Y:S01]  /*0a10*/  DFMA R2, R18, -R8, R2 ;  /* 0x800000081202722b */ /* 0x000fe20000000002 */
[----:B------:R-:W-:-:S09]  /*0a20*/  IMAD.MOV.U32 R20, RZ, RZ, RZ ;  /* 0x000000ffff147224 */ /* 0x000fd200078e00ff */
[C---:B------:R-:W-:Y:S02]  /*0a30*/  FSETP.NEU.AND P0, PT, R3.reuse, RZ, PT ;  /* 0x000000ff0300720b */ /* 0x040fe40003f0d000 */
[----:B------:R-:W-:-:S04]  /*0a40*/  LOP3.LUT R11, R3, 0x80000000, R11, 0x48, !PT ;  /* 0x80000000030b7812 */ /* 0x000fc800078e480b */
[----:B------:R-:W-:-:S07]  /*0a50*/  LOP3.LUT R21, R11, R21, RZ, 0xfc, !PT ;  /* 0x000000150b157212 */ /* 0x000fce00078efcff */
[----:B------:R-:W-:Y:S05]  /*0a60*/  @!P0 BRA `(.L_x_8) ;  /* 0x00000000007c8947 */ /* 0x000fea0003800000 */
[----:B------:R-:W-:Y:S02]  /*0a70*/  IMAD.MOV R3, RZ, RZ, -R12 ;  /* 0x000000ffff037224 */ /* 0x000fe400078e0a0c */
[----:B------:R-:W-:-:S06]  /*0a80*/  IMAD.MOV.U32 R2, RZ, RZ, RZ ;  /* 0x000000ffff027224 */ /* 0x000fcc00078e00ff */
[----:B------:R-:W-:Y:S02]  /*0a90*/  DFMA R2, R16, -R2, R18 ;  /* 0x800000021002722b */ /* 0x000fe40000000012 */
[----:B------:R-:W-:-:S04]  /*0aa0*/  DMUL.RP R18, R18, R20 ;  /* 0x0000001412127228 */ /* 0x000fc80000008000 */
[----:B------:R-:W-:-:S04]  /*0ab0*/  IADD3 R2, PT, PT, -R12, -0x43300000, RZ ;  /* 0xbcd000000c027810 */ /* 0x000fc80007ffe1ff */
[----:B------:R-:W-:Y:S02]  /*0ac0*/  FSETP.NEU.AND P0, PT, |R3|, R2, PT ;  /* 0x000000020300720b */ /* 0x000fe40003f0d200 */
[----:B------:R-:W-:Y:S02]  /*0ad0*/  LOP3.LUT R11, R19, R11, RZ, 0x3c, !PT ;  /* 0x0000000b130b7212 */ /* 0x000fe400078e3cff */
[----:B------:R-:W-:Y:S02]  /*0ae0*/  FSEL R16, R18, R16, !P0 ;  /* 0x0000001012107208 */ /* 0x000fe40004000000 */
[----:B------:R-:W-:Y:S01]  /*0af0*/  FSEL R17, R11, R17, !P0 ;  /* 0x000000110b117208 */ /* 0x000fe20004000000 */
[----:B------:R-:W-:Y:S06]  /*0b00*/  BRA `(.L_x_8) ;  /* 0x0000000000547947 */ /* 0x000fec0003800000 */
.L_x_7:
[----:B------:R-:W-:-:S14]  /*0b10*/  DSETP.NAN.AND P0, PT, R12, R12, PT ;  /* 0x0000000c0c00722a */ /* 0x000fdc0003f08000 */
[----:B------:R-:W-:Y:S05]  /*0b20*/  @P0 BRA `(.L_x_9) ;  /* 0x0000000000440947 */ /* 0x000fea0003800000 */
[----:B------:R-:W-:-:S14]  /*0b30*/  DSETP.NAN.AND P0, PT, R10, R10, PT ;  /* 0x0000000a0a00722a */ /* 0x000fdc0003f08000 */
[----:B------:R-:W-:Y:S05]  /*0b40*/  @P0 BRA `(.L_x_10) ;  /* 0x0000000000300947 */ /* 0x000fea0003800000 */
[----:B------:R-:W-:Y:S01]  /*0b50*/  ISETP.NE.AND P0, PT, R24, R25, PT ;  /* 0x000000191800720c */ /* 0x000fe20003f05270 */
[----:B------:R-:W-:Y:S02]  /*0b60*/  IMAD.MOV.U32 R16, RZ, RZ, 0x0 ;  /* 0x00000000ff107424 */ /* 0x000fe400078e00ff */
[----:B------:R-:W-:-:S10]  /*0b70*/  IMAD.MOV.U32 R17, RZ, RZ, -0x80000 ;  /* 0xfff80000ff117424 */ /* 0x000fd400078e00ff */
[----:B------:R-:W-:Y:S05]  /*0b80*/  @!P0 BRA `(.L_x_8) ;  /* 0x0000000000348947 */ /* 0x000fea0003800000 */
[----:B------:R-:W-:Y:S02]  /*0b90*/  ISETP.NE.AND P0, PT, R24, 0x7ff00000, PT ;  /* 0x7ff000001800780c */ /* 0x000fe40003f05270 */
[----:B------:R-:W-:Y:S02]  /*0ba0*/  LOP3.LUT R17, R13, 0x80000000, R11, 0x48, !PT ;  /* 0x800000000d117812 */ /* 0x000fe400078e480b */
[----:B------:R-:W-:-:S13]  /*0bb0*/  ISETP.EQ.OR P0, PT, R25, RZ, !P0 ;  /* 0x000000ff1900720c */ /* 0x000fda0004702670 */
[----:B------:R-:W-:Y:S02]  /*0bc0*/  @P0 LOP3.LUT R2, R17, 0x7ff00000, RZ, 0xfc, !PT ;  /* 0x7ff0000011020812 */ /* 0x000fe400078efcff */
[----:B------:R-:W-:Y:S01]  /*0bd0*/  @!P0 MOV R16, RZ ;  /* 0x000000ff00108202 */ /* 0x000fe20000000f00 */
[----:B------:R-:W-:Y:S02]  /*0be0*/  @P0 IMAD.MOV.U32 R16, RZ, RZ, RZ ;  /* 0x000000ffff100224 */ /* 0x000fe400078e00ff */
[----:B------:R-:W-:Y:S01]  /*0bf0*/  @P0 IMAD.MOV.U32 R17, RZ, RZ, R2 ;  /* 0x000000ffff110224 */ /* 0x000fe200078e0002 */
[----:B------:R-:W-:Y:S06]  /*0c00*/  BRA `(.L_x_8) ;  /* 0x0000000000147947 */ /* 0x000fec0003800000 */
.L_x_10:
[----:B------:R-:W-:Y:S01]  /*0c10*/  LOP3.LUT R17, R11, 0x80000, RZ, 0xfc, !PT ;  /* 0x000800000b117812 */ /* 0x000fe200078efcff */
[----:B------:R-:W-:Y:S01]  /*0c20*/  IMAD.MOV.U32 R16, RZ, RZ, R10 ;  /* 0x000000ffff107224 */ /* 0x000fe200078e000a */
[----:B------:R-:W-:Y:S06]  /*0c30*/  BRA `(.L_x_8) ;  /* 0x0000000000087947 */ /* 0x000fec0003800000 */
.L_x_9:
[----:B------:R-:W-:Y:S01]  /*0c40*/  LOP3.LUT R17, R13, 0x80000, RZ, 0xfc, !PT ;  /* 0x000800000d117812 */ /* 0x000fe200078efcff */
[----:B------:R-:W-:-:S07]  /*0c50*/  IMAD.MOV.U32 R16, RZ, RZ, R12 ;  /* 0x000000ffff107224 */ /* 0x000fce00078e000c */
.L_x_8:
[----:B------:R-:W-:Y:S05]  /*0c60*/  BSYNC.RECONVERGENT B1 ;  /* 0x0000000000017941 */ /* 0x000fea0003800200 */
.L_x_6:
[----:B------:R-:W-:Y:S02]  /*0c70*/  IMAD.MOV.U32 R15, RZ, RZ, 0x0 ;  /* 0x00000000ff0f7424 */ /* 0x000fe400078e00ff */
[----:B------:R-:W-:Y:S02]  /*0c80*/  IMAD.MOV.U32 R2, RZ, RZ, R16 ;  /* 0x000000ffff027224 */ /* 0x000fe400078e0010 */
[----:B------:R-:W-:Y:S01]  /*0c90*/  IMAD.MOV.U32 R3, RZ, RZ, R17 ;  /* 0x000000ffff037224 */ /* 0x000fe200078e0011 */
[----:B------:R-:W-:Y:S06]  /*0ca0*/  RET.REL.NODEC R14 `(_Z6matrixPdS_S_d) ;  /* 0xfffffff00ed47950 */ /* 0x000fec0003c3ffff */
.L_x_11:
[----:B------:R-:W-:-:S00]  /*0cb0*/  BRA `(.L_x_11) ;  /* 0xfffffffc00fc7947 */ /* 0x000fc0000383ffff */
[----:B------:R-:W-:-:S00]  /*0cc0*/  NOP ;  /* 0x0000000000007918 */ /* 0x000fc00000000000 */
        /* <DEDUP_REMOVED lines=11> */
.L_x_20:


//--------------------- .text._Z6jacobiPdS_S_     --------------------------
	.section	.text._Z6jacobiPdS_S_,"ax",@progbits
	.align	128
        .global         _Z6jacobiPdS_S_
        .type           _Z6jacobiPdS_S_,@function
        .size           _Z6jacobiPdS_S_,(.L_x_21 - _Z6jacobiPdS_S_)
        .other          _Z6jacobiPdS_S_,@"STO_CUDA_ENTRY STV_DEFAULT"
_Z6jacobiPdS_S_:
.text._Z6jacobiPdS_S_:
[----:B------:R-:W-:Y:S01]  /*0000*/  LDC R1, c[0x0][0x37c] ;  /* 0x0000df00ff017b82 */ /* 0x000fe20000000800 */
[----:B------:R-:W0:Y:S01]  /*0010*/  S2R R0, SR_TID.X ;  /* 0x0000000000007919 */ /* 0x000e220000002100 */
[----:B------:R-:W0:Y:S06]  /*0020*/  LDCU UR4, c[0x0][0x360] ;  /* 0x00006c00ff0477ac */ /* 0x000e2c0008000800 */
[----:B------:R-:W1:Y:S01]  /*0030*/  LDC.64 R4, c[0x0][0x380] ;  /* 0x0000e000ff047b82 */ /* 0x000e620000000a00 */
[----:B------:R-:W0:Y:S02]  /*0040*/  S2R R3, SR_CTAID.X ;  /* 0x0000000000037919 */ /* 0x000e240000002500 */
[----:B0-----:R-:W-:Y:S01]  /*0050*/  IMAD R0, R3, UR4, R0 ;  /* 0x0000000403007c24 */ /* 0x001fe2000f8e0200 */
[----:B------:R-:W0:Y:S03]  /*0060*/  LDCU.64 UR4, c[0x0][0x358] ;  /* 0x00006b00ff0477ac */ /* 0x000e260008000a00 */
[C---:B------:R-:W-:Y:S01]  /*0070*/  IMAD R7, R0.reuse, 0xa, RZ ;  /* 0x0000000a00077824 */ /* 0x040fe200078e02ff */
[----:B------:R-:W-:-:S02]  /*0080*/  ISETP.NE.AND P4, PT, R0, RZ, PT ;  /* 0x000000ff0000720c */ /* 0x000fc40003f85270 */
[----:B------:R-:W-:Y:S01]  /*0090*/  ISETP.NE.AND P5, PT, R0, 0x1, PT ;  /* 0x000000010000780c */ /* 0x000fe20003fa5270 */
[----:B-1----:R-:W-:-:S10]  /*00a0*/  IMAD.WIDE R6, R7, 0x8, R4 ;  /* 0x0000000807067825 */ /* 0x002fd400078e0204 */
[----:B------:R-:W1:Y:S01]  /*00b0*/  @P4 LDC.64 R20, c[0x0][0x390] ;  /* 0x0000e400ff144b82 */ /* 0x000e620000000a00 */
[----:B0-----:R-:W2:Y:S04]  /*00c0*/  @P4 LDG.E.64 R10, desc[UR4][R6.64] ;  /* 0x00000004060a4981 */ /* 0x001ea8000c1e1b00 */
[----:B------:R-:W3:Y:S03]  /*00d0*/  @P5 LDG.E.64 R12, desc[UR4][R6.64+0x8] ;  /* 0x00000804060c5981 */ /* 0x000ee6000c1e1b00 */
[----:B------:R-:W0:Y:S01]  /*00e0*/  @P5 LDC.64 R24, c[0x0][0x390] ;  /* 0x0000e400ff185b82 */ /* 0x000e220000000a00 */
[----:B-1----:R-:W2:Y:S04]  /*00f0*/  @P4 LDG.E.64 R20, desc[UR4][R20.64] ;  /* 0x0000000414144981 */ /* 0x002ea8000c1e1b00 */
[----:B0-----:R-:W3:Y:S01]  /*0100*/  @P5 LDG.E.64 R24, desc[UR4][R24.64+0x8] ;  /* 0x0000080418185981 */ /* 0x001ee2000c1e1b00 */
[----:B------:R-:W-:-:S02]  /*0110*/  ISETP.NE.AND P0, PT, R0, 0x2, PT ;  /* 0x000000020000780c */ /* 0x000fc40003f05270 */
[C---:B------:R-:W-:Y:S02]  /*0120*/  ISETP.NE.AND P1, PT, R0.reuse, 0x3, PT ;  /* 0x000000030000780c */ /* 0x040fe40003f25270 */
[----:B------:R-:W-:-:S09]  /*0130*/  ISETP.NE.AND P2, PT, R0, 0x4, PT ;  /* 0x000000040000780c */ /* 0x000fd20003f45270 */
[----:B------:R-:W0:Y:S01]  /*0140*/  @P0 LDC.64 R18, c[0x0][0x390] ;  /* 0x0000e400ff120b82 */ /* 0x000e220000000a00 */
[----:B------:R-:W-:Y:S01]  /*0150*/  ISETP.NE.AND P3, PT, R0, 0x5, PT ;  /* 0x000000050000780c */ /* 0x000fe20003f65270 */
[----:B------:R-:W4:Y:S06]  /*0160*/  @P0 LDG.E.64 R16, desc[UR4][R6.64+0x10] ;  /* 0x0000100406100981 */ /* 0x000f2c000c1e1b00 */
[----:B------:R-:W1:Y:S08]  /*0170*/  @P1 LDC.64 R22, c[0x0][0x390] ;  /* 0x0000e400ff161b82 */ /* 0x000e700000000a00 */
[----:B------:R-:W5:Y:S01]  /*0180*/  @P2 LDC.64 R8, c[0x0][0x390] ;  /* 0x0000e400ff082b82 */ /* 0x000f620000000a00 */
[----:B0-----:R-:W4:Y:S01]  /*0190*/  @P0 LDG.E.64 R18, desc[UR4][R18.64+0x10] ;  /* 0x0000100412120981 */ /* 0x001f22000c1e1b00 */
[----:B------:R-:W-:-:S06]  /*01a0*/  CS2R R2, SRZ ;  /* 0x0000000000027805 */ /* 0x000fcc000001ff00 */
[----:B------:R-:W0:Y:S01]  /*01b0*/  @P3 LDC.64 R14, c[0x0][0x390] ;  /* 0x0000e400ff0e3b82 */ /* 0x000e220000000a00 */
[----:B-1----:R-:W4:Y:S04]  /*01c0*/  @P1 LDG.E.64 R22, desc[UR4][R22.64+0x18] ;  /* 0x0000180416161981 */ /* 0x002f28000c1e1b00 */
[----:B-----5:R-:W5:Y:S04]  /*01d0*/  @P2 LDG.E.64 R8, desc[UR4][R8.64+0x20] ;  /* 0x0000200408082981 */ /* 0x020f68000c1e1b00 */
[----:B0-----:R-:W5:Y:S01]  /*01e0*/  @P3 LDG.E.64 R14, desc[UR4][R14.64+0x28] ;  /* 0x000028040e0e3981 */ /* 0x001f62000c1e1b00 */
[----:B--2---:R-:W-:-:S03]  /*01f0*/  @P4 DFMA R2, R10, R20, RZ ;  /* 0x000000140a02422b */ /* 0x004fc600000000ff */
[----:B------:R-:W2:Y:S04]  /*0200*/  @P1 LDG.E.64 R20, desc[UR4][R6.64+0x18] ;  /* 0x0000180406141981 */ /* 0x000ea8000c1e1b00 */
[----:B------:R-:W5:Y:S01]  /*0210*/  @P2 LDG.E.64 R10, desc[UR4][R6.64+0x20] ;  /* 0x00002004060a2981 */ /* 0x000f62000c1e1b00 */
[----:B---3--:R-:W-:-:S03]  /*0220*/  @P5 DFMA R2, R12, R24, R2 ;  /* 0x000000180c02522b */ /* 0x008fc60000000002 */
[----:B------:R-:W3:Y:S01]  /*0230*/  @P3 LDG.E.64 R12, desc[UR4][R6.64+0x28] ;  /* 0x00002804060c3981 */ /* 0x000ee2000c1e1b00 */
[C---:B------:R-:W-:Y:S02]  /*0240*/  ISETP.NE.AND P6, PT, R0.reuse, 0x6, PT ;  /* 0x000000060000780c */ /* 0x040fe40003fc5270 */
[C---:B------:R-:W-:Y:S01]  /*0250*/  ISETP.NE.AND P5, PT, R0.reuse, 0x7, PT ;  /* 0x000000070000780c */ /* 0x040fe20003fa5270 */
[C---:B------:R-:W-:Y:S01]  /*0260*/  IMAD R27, R0.reuse, 0xb, RZ ;  /* 0x0000000b001b7824 */ /* 0x040fe200078e02ff */
[----:B------:R-:W-:-:S03]  /*0270*/  ISETP.NE.AND P4, PT, R0, 0x8, PT ;  /* 0x000000080000780c */ /* 0x000fc60003f85270 */
[----:B------:R-:W-:-:S06]  /*0280*/  IMAD.WIDE R4, R27, 0x8, R4 ;  /* 0x000000081b047825 */ /* 0x000fcc00078e0204 */
[----:B------:R-:W0:Y:S01]  /*0290*/  @P6 LDC.64 R24, c[0x0][0x390] ;  /* 0x0000e400ff186b82 */ /* 0x000e220000000a00 */
[----:B------:R-:W3:Y:S01]  /*02a0*/  LDG.E.64 R4, desc[UR4][R4.64] ;  /* 0x0000000404047981 */ /* 0x000ee2000c1e1b00 */
[----:B----4-:R-:W-:-:S06]  /*02b0*/  @P0 DFMA R2, R16, R18, R2 ;  /* 0x000000121002022b */ /* 0x010fcc0000000002 */
[----:B------:R-:W1:Y:S01]  /*02c0*/  @P5 LDC.64 R16, c[0x0][0x390] ;  /* 0x0000e400ff105b82 */ /* 0x000e620000000a00 */
[----:B------:R-:W-:Y:S01]  /*02d0*/  ISETP.NE.AND P0, PT, R0, 0x9, PT ;  /* 0x000000090000780c */ /* 0x000fe20003f05270 */
[----:B0-----:R-:W4:Y:S06]  /*02e0*/  @P6 LDG.E.64 R24, desc[UR4][R24.64+0x30] ;  /* 0x0000300418186981 */ /* 0x001f2c000c1e1b00 */
[----:B------:R-:W0:Y:S01]  /*02f0*/  @P4 LDC.64 R18, c[0x0][0x390] ;  /* 0x0000e400ff124b82 */ /* 0x000e220000000a00 */
[----:B-1----:R-:W4:Y:S04]  /*0300*/  @P5 LDG.E.64 R16, desc[UR4][R16.64+0x38] ;  /* 0x0000380410105981 */ /* 0x002f28000c1e1b00 */
[----:B0-----:R-:W4:Y:S01]  /*0310*/  @P4 LDG.E.64 R18, desc[UR4][R18.64+0x40] ;  /* 0x0000400412124981 */ /* 0x001f22000c1e1b00 */
[----:B--2---:R-:W-:-:S03]  /*0320*/  @P1 DFMA R2, R20, R22, R2 ;  /* 0x000000161402122b */ /* 0x004fc60000000002 */
[----:B------:R-:W4:Y:S01]  /*0330*/  @P6 LDG.E.64 R20, desc[UR4][R6.64+0x30] ;  /* 0x0000300406146981 */ /* 0x000f22000c1e1b00 */
[----:B------:R-:W0:Y:S04]  /*0340*/  @P0 LDC.64 R22, c[0x0][0x390] ;  /* 0x0000e400ff160b82 */ /* 0x000e280000000a00 */
[----:B-----5:R-:W-:Y:S01]  /*0350*/  @P2 DFMA R2, R10, R8, R2 ;  /* 0x000000080a02222b */ /* 0x020fe20000000002 */
[----:B------:R-:W2:Y:S03]  /*0360*/  @P5 LDG.E.64 R10, desc[UR4][R6.64+0x38] ;  /* 0x00003804060a5981 */ /* 0x000ea6000c1e1b00 */
[----:B------:R-:W1:Y:S04]  /*0370*/  LDC.64 R8, c[0x0][0x388] ;  /* 0x0000e200ff087b82 */ /* 0x000e680000000a00 */
[----:B---3--:R-:W-:Y:S01]  /*0380*/  @P3 DFMA R2, R12, R14, R2 ;  /* 0x0000000e0c02322b */ /* 0x008fe20000000002 */
[----:B------:R-:W3:Y:S04]  /*0390*/  @P4 LDG.E.64 R12, desc[UR4][R6.64+0x40] ;  /* 0x00004004060c4981 */ /* 0x000ee8000c1e1b00 */
[----:B------:R-:W5:Y:S04]  /*03a0*/  @P0 LDG.E.64 R14, desc[UR4][R6.64+0x48] ;  /* 0x00004804060e0981 */ /* 0x000f68000c1e1b00 */
[----:B0-----:R-:W5:Y:S01]  /*03b0*/  @P0 LDG.E.64 R22, desc[UR4][R22.64+0x48] ;  /* 0x0000480416160981 */ /* 0x001f62000c1e1b00 */
[----:B-1----:R-:W-:-:S06]  /*03c0*/  IMAD.WIDE R8, R0, 0x8, R8 ;  /* 0x0000000800087825 */ /* 0x002fcc00078e0208 */
[----:B------:R-:W5:Y:S01]  /*03d0*/  LDG.E.64 R8, desc[UR4][R8.64] ;  /* 0x0000000408087981 */ /* 0x000f62000c1e1b00 */
[----:B------:R-:W0:Y:S01]  /*03e0*/  MUFU.RCP64H R27, R5 ;  /* 0x00000005001b7308 */ /* 0x000e220000001800 */
[----:B------:R-:W-:Y:S01]  /*03f0*/  IMAD.MOV.U32 R26, RZ, RZ, 0x1 ;  /* 0x00000001ff1a7424 */ /* 0x000fe200078e00ff */
[----:B------:R-:W-:Y:S01]  /*0400*/  BSSY.RECONVERGENT B0, `(.L_x_12) ;  /* 0x0000014000007945 */ /* 0x000fe20003800200 */
[----:B----4-:R-:W-:-:S04]  /*0410*/  @P6 DFMA R2, R20, R24, R2 ;  /* 0x000000181402622b */ /* 0x010fc80000000002 */
[----:B0-----:R-:W-:-:S04]  /*0420*/  DFMA R20, -R4, R26, 1 ;  /* 0x3ff000000414742b */ /* 0x001fc8000000011a */
[----:B--2---:R-:W-:-:S04]  /*0430*/  @P5 DFMA R2, R10, R16, R2 ;  /* 0x000000100a02522b */ /* 0x004fc80000000002 */
[----:B------:R-:W-:-:S04]  /*0440*/  DFMA R20, R20, R20, R20 ;  /* 0x000000141414722b */ /* 0x000fc80000000014 */
[----:B---3--:R-:W-:-:S04]  /*0450*/  @P4 DFMA R2, R12, R18, R2 ;  /* 0x000000120c02422b */ /* 0x008fc80000000002 */
[----:B------:R-:W-:-:S04]  /*0460*/  DFMA R20, R26, R20, R26 ;  /* 0x000000141a14722b */ /* 0x000fc8000000001a */
[----:B-----5:R-:W-:-:S04]  /*0470*/  @P0 DFMA R2, R14, R22, R2 ;  /* 0x000000160e02022b */ /* 0x020fc80000000002 */
[----:B------:R-:W-:-:S08]  /*0480*/  DFMA R6, -R4, R20, 1 ;  /* 0x3ff000000406742b */ /* 0x000fd00000000114 */
[----:B------:R-:W-:Y:S02]  /*0490*/  DFMA R6, R20, R6, R20 ;  /* 0x000000061406722b */ /* 0x000fe40000000014 */
[----:B------:R-:W-:-:S08]  /*04a0*/  DADD R12, R8, -R2 ;  /* 0x00000000080c7229 */ /* 0x000fd00000000802 */
[----:B------:R-:W-:-:S08]  /*04b0*/  DMUL R2, R12, R6 ;  /* 0x000000060c027228 */ /* 0x000fd00000000000 */
[----:B------:R-:W-:-:S08]  /*04c0*/  DFMA R8, -R4, R2, R12 ;  /* 0x000000020408722b */ /* 0x000fd0000000010c */
[----:B------:R-:W-:Y:S01]  /*04d0*/  DFMA R2, R6, R8, R2 ;  /* 0x000000080602722b */ /* 0x000fe20000000002 */
[----:B------:R-:W-:-:S09]  /*04e0*/  FSETP.GEU.AND P1, PT, |R13|, 6.5827683646048100446e-37, PT ;  /* 0x036000000d00780b */ /* 0x000fd20003f2e200 */
[----:B------:R-:W-:-:S05]  /*04f0*/  FFMA R6, RZ, R5, R3 ;  /* 0x00000005ff067223 */ /* 0x000fca0000000003 */
[----:B------:R-:W-:-:S13]  /*0500*/  FSETP.GT.AND P0, PT, |R6|, 1.469367938527859385e-39, PT ;  /* 0x001000000600780b */ /* 0x000fda0003f04200 */
[----:B------:R-:W-:Y:S05]  /*0510*/  @P0 BRA P1, `(.L_x_13) ;  /* 0x0000000000080947 */ /* 0x000fea0000800000 */
[----:B------:R-:W-:-:S07]  /*0520*/  MOV R10, 0x540 ;  /* 0x00000540000a7802 */ /* 0x000fce0000000f00 */
[----:B------:R-:W-:Y:S05]  /*0530*/  CALL.REL.NOINC `($__internal_1_$__cuda_sm20_div_rn_f64_full) ;  /* 0x0000000000147944 */ /* 0x000fea0003c00000 */
.L_x_13:
[----:B------:R-:W-:Y:S05]  /*0540*/  BSYNC.RECONVERGENT B0 ;  /* 0x0000000000007941 */ /* 0x000fea0003800200 */
.L_x_12:
[----:B------:R-:W0:Y:S02]  /*0550*/  LDC.64 R4, c[0x0][0x390] ;  /* 0x0000e400ff047b82 */ /* 0x000e240000000a00 */
[----:B0-----:R-:W-:-:S05]  /*0560*/  IMAD.WIDE R4, R0, 0x8, R4 ;  /* 0x0000000800047825 */ /* 0x001fca00078e0204 */
[----:B------:R-:W-:Y:S01]  /*0570*/  STG.E.64 desc[UR4][R4.64], R2 ;  /* 0x0000000204007986 */ /* 0x000fe2000c101b04 */
[----:B------:R-:W-:Y:S05]  /*0580*/  EXIT ;  /* 0x000000000000794d */ /* 0x000fea0003800000 */
        .weak           $__internal_1_$__cuda_sm20_div_rn_f64_full
        .type           $__internal_1_$__cuda_sm20_div_rn_f64_full,@function
        .size           $__internal_1_$__cuda_sm20_div_rn_f64_full,(.L_x_21 - $__internal_1_$__cuda_sm20_div_rn_f64_full)
$__internal_1_$__cuda_sm20_div_rn_f64_full:
[C---:B------:R-:W-:Y:S01]  /*0590*/  FSETP.GEU.AND P0, PT, |R5|.reuse, 1.469367938527859385e-39, PT ;  /* 0x001000000500780b */ /* 0x040fe20003f0e200 */
[----:B------:R-:W-:Y:S01]  /*05a0*/  IMAD.MOV.U32 R7, RZ, RZ, R13 ;  /* 0x000000ffff077224 */ /* 0x000fe200078e000d */
[C---:B------:R-:W-:Y:S01]  /*05b0*/  LOP3.LUT R2, R5.reuse, 0x800fffff, RZ, 0xc0, !PT ;  /* 0x800fffff05027812 */ /* 0x040fe200078ec0ff */
[----:B------:R-:W-:Y:S01]  /*05c0*/  IMAD.MOV.U32 R16, RZ, RZ, 0x1 ;  /* 0x00000001ff107424 */ /* 0x000fe200078e00ff */
[----:B------:R-:W-:Y:S01]  /*05d0*/  LOP3.LUT R14, R5, 0x7ff00000, RZ, 0xc0, !PT ;  /* 0x7ff00000050e7812 */ /* 0x000fe200078ec0ff */
[----:B------:R-:W-:Y:S01]  /*05e0*/  IMAD.MOV.U32 R6, RZ, RZ, R12 ;  /* 0x000000ffff067224 */ /* 0x000fe200078e000c */
[----:B------:R-:W-:Y:S01]  /*05f0*/  LOP3.LUT R3, R2, 0x3ff00000, RZ, 0xfc, !PT ;  /* 0x3ff0000002037812 */ /* 0x000fe200078efcff */
[----:B------:R-:W-:Y:S01]  /*0600*/  IMAD.MOV.U32 R2, RZ, RZ, R4 ;  /* 0x000000ffff027224 */ /* 0x000fe200078e0004 */
[C---:B------:R-:W-:Y:S01]  /*0610*/  FSETP.GEU.AND P2, PT, |R7|.reuse, 1.469367938527859385e-39, PT ;  /* 0x001000000700780b */ /* 0x040fe20003f4e200 */
[----:B------:R-:W-:Y:S01]  /*0620*/  BSSY.RECONVERGENT B1, `(.L_x_14) ;  /* 0x0000051000017945 */ /* 0x000fe20003800200 */
[----:B------:R-:W-:-:S03]  /*0630*/  LOP3.LUT R11, R7, 0x7ff00000, RZ, 0xc0, !PT ;  /* 0x7ff00000070b7812 */ /* 0x000fc600078ec0ff */
[----:B------:R-:W-:Y:S01]  /*0640*/  @!P0 DMUL R2, R4, 8.98846567431157953865e+307 ;  /* 0x7fe0000004028828 */ /* 0x000fe20000000000 */
[----:B------:R-:W-:-:S05]  /*0650*/  ISETP.GE.U32.AND P1, PT, R11, R14, PT ;  /* 0x0000000e0b00720c */ /* 0x000fca0003f26070 */
[----:B------:R-:W0:Y:S02]  /*0660*/  MUFU.RCP64H R17, R3 ;  /* 0x0000000300117308 */ /* 0x000e240000001800 */
[----:B------:R-:W-:Y:S01]  /*0670*/  @!P2 LOP3.LUT R12, R5, 0x7ff00000, RZ, 0xc0, !PT ;  /* 0x7ff00000050ca812 */ /* 0x000fe200078ec0ff */
[----:B------:R-:W-:-:S03]  /*0680*/  @!P2 IMAD.MOV.U32 R18, RZ, RZ, RZ ;  /* 0x000000ffff12a224 */ /* 0x000fc600078e00ff */
[----:B------:R-:W-:Y:S01]  /*0690*/  @!P2 ISETP.GE.U32.AND P3, PT, R11, R12, PT ;  /* 0x0000000c0b00a20c */ /* 0x000fe20003f66070 */
[----:B------:R-:W-:-:S05]  /*06a0*/  IMAD.MOV.U32 R12, RZ, RZ, 0x1ca00000 ;  /* 0x1ca00000ff0c7424 */ /* 0x000fca00078e00ff */
[----:B------:R-:W-:-:S04]  /*06b0*/  @!P2 SEL R13, R12, 0x63400000, !P3 ;  /* 0x634000000c0da807 */ /* 0x000fc80005800000 */
[----:B------:R-:W-:Y:S01]  /*06c0*/  @!P2 LOP3.LUT R13, R13, 0x80000000, R7, 0xf8, !PT ;  /* 0x800000000d0da812 */ /* 0x000fe200078ef807 */
[----:B0-----:R-:W-:-:S03]  /*06d0*/  DFMA R8, R16, -R2, 1 ;  /* 0x3ff000001008742b */ /* 0x001fc60000000802 */
[----:B------:R-:W-:-:S05]  /*06e0*/  @!P2 LOP3.LUT R19, R13, 0x100000, RZ, 0xfc, !PT ;  /* 0x001000000d13a812 */ /* 0x000fca00078efcff */
[----:B------:R-:W-:-:S08]  /*06f0*/  DFMA R8, R8, R8, R8 ;  /* 0x000000080808722b */ /* 0x000fd00000000008 */
[----:B------:R-:W-:Y:S01]  /*0700*/  DFMA R16, R16, R8, R16 ;  /* 0x000000081010722b */ /* 0x000fe20000000010 */
[----:B------:R-:W-:Y:S01]  /*0710*/  SEL R9, R12, 0x63400000, !P1 ;  /* 0x634000000c097807 */ /* 0x000fe20004800000 */
[----:B------:R-:W-:-:S03]  /*0720*/  IMAD.MOV.U32 R8, RZ, RZ, R6 ;  /* 0x000000ffff087224 */ /* 0x000fc600078e0006 */
[----:B------:R-:W-:-:S03]  /*0730*/  LOP3.LUT R9, R9, 0x800fffff, R7, 0xf8, !PT ;  /* 0x800fffff09097812 */ /* 0x000fc600078ef807 */
[----:B------:R-:W-:-:S03]  /*0740*/  DFMA R20, R16, -R2, 1 ;  /* 0x3ff000001014742b */ /* 0x000fc60000000802 */
[----:B------:R-:W-:-:S05]  /*0750*/  @!P2 DFMA R8, R8, 2, -R18 ;  /* 0x400000000808a82b */ /* 0x000fca0000000812 */
[----:B------:R-:W-:Y:S01]  /*0760*/  DFMA R16, R16, R20, R16 ;  /* 0x000000141010722b */ /* 0x000fe20000000010 */
[----:B------:R-:W-:Y:S02]  /*0770*/  IMAD.MOV.U32 R21, RZ, RZ, R11 ;  /* 0x000000ffff157224 */ /* 0x000fe400078e000b */
[----:B------:R-:W-:Y:S01]  /*0780*/  IMAD.MOV.U32 R20, RZ, RZ, R14 ;  /* 0x000000ffff147224 */ /* 0x000fe200078e000e */
[----:B------:R-:W-:Y:S02]  /*0790*/  @!P0 LOP3.LUT R20, R3, 0x7ff00000, RZ, 0xc0, !PT ;  /* 0x7ff0000003148812 */ /* 0x000fe400078ec0ff */
[----:B------:R-:W-:Y:S02]  /*07a0*/  @!P2 LOP3.LUT R21, R9, 0x7ff00000, RZ, 0xc0, !PT ;  /* 0x7ff000000915a812 */ /* 0x000fe400078ec0ff */
[----:B------:R-:W-:Y:S01]  /*07b0*/  DMUL R18, R16, R8 ;  /* 0x0000000810127228 */ /* 0x000fe20000000000 */
[----:B------:R-:W-:Y:S02]  /*07c0*/  VIADD R22, R20, 0xffffffff ;  /* 0xffffffff14167836 */ /* 0x000fe40000000000 */
[----:B------:R-:W-:-:S05]  /*07d0*/  VIADD R13, R21, 0xffffffff ;  /* 0xffffffff150d7836 */ /* 0x000fca0000000000 */
[----:B------:R-:W-:Y:S01]  /*07e0*/  DFMA R14, R18, -R2, R8 ;  /* 0x80000002120e722b */ /* 0x000fe20000000008 */
[----:B------:R-:W-:-:S04]  /*07f0*/  ISETP.GT.U32.AND P0, PT, R13, 0x7feffffe, PT ;  /* 0x7feffffe0d00780c */ /* 0x000fc80003f04070 */
[----:B------:R-:W-:-:S03]  /*0800*/  ISETP.GT.U32.OR P0, PT, R22, 0x7feffffe, P0 ;  /* 0x7feffffe1600780c */ /* 0x000fc60000704470 */
[----:B------:R-:W-:-:S10]  /*0810*/  DFMA R14, R16, R14, R18 ;  /* 0x0000000e100e722b */ /* 0x000fd40000000012 */
[----:B------:R-:W-:Y:S05]  /*0820*/  @P0 BRA `(.L_x_15) ;  /* 0x00000000006c0947 */ /* 0x000fea0003800000 */
[----:B------:R-:W-:-:S04]  /*0830*/  LOP3.LUT R16, R5, 0x7ff00000, RZ, 0xc0, !PT ;  /* 0x7ff0000005107812 */ /* 0x000fc800078ec0ff */
[CC--:B------:R-:W-:Y:S02]  /*0840*/  VIADDMNMX R6, R11.reuse, -R16.reuse, 0xb9600000, !PT ;  /* 0xb96000000b067446 */ /* 0x0c0fe40007800910 */
[----:B------:R-:W-:Y:S02]  /*0850*/  ISETP.GE.U32.AND P0, PT, R11, R16, PT ;  /* 0x000000100b00720c */ /* 0x000fe40003f06070 */
[----:B------:R-:W-:Y:S02]  /*0860*/  VIMNMX R6, PT, PT, R6, 0x46a00000, PT ;  /* 0x46a0000006067848 */ /* 0x000fe40003fe0100 */
[----:B------:R-:W-:-:S05]  /*0870*/  SEL R11, R12, 0x63400000, !P0 ;  /* 0x634000000c0b7807 */ /* 0x000fca0004000000 */
[----:B------:R-:W-:Y:S02]  /*0880*/  IMAD.IADD R11, R6, 0x1, -R11 ;  /* 0x00000001060b7824 */ /* 0x000fe400078e0a0b */
[----:B------:R-:W-:Y:S02]  /*0890*/  IMAD.MOV.U32 R6, RZ, RZ, RZ ;  /* 0x000000ffff067224 */ /* 0x000fe400078e00ff */
        /* <DEDUP_REMOVED lines=10> */
[----:B------:R-:W-:Y:S01]  /*0940*/  IMAD.MOV R3, RZ, RZ, -R11 ;  /* 0x000000ffff037224 */ /* 0x000fe200078e0a0b */
[----:B------:R-:W-:Y:S01]  /*0950*/  DMUL.RP R6, R14, R6 ;  /* 0x000000060e067228 */ /* 0x000fe20000008000 */
[----:B------:R-:W-:-:S06]  /*0960*/  IMAD.MOV.U32 R2, RZ, RZ, RZ ;  /* 0x000000ffff027224 */ /* 0x000fcc00078e00ff */
[----:B------:R-:W-:-:S03]  /*0970*/  DFMA R2, R12, -R2, R14 ;  /* 0x800000020c02722b */ /* 0x000fc6000000000e */
[----:B------:R-:W-:-:S03]  /*0980*/  LOP3.LUT R5, R7, R5, RZ, 0x3c, !PT ;  /* 0x0000000507057212 */ /* 0x000fc600078e3cff */
[----:B------:R-:W-:-:S04]  /*0990*/  IADD3 R2, PT, PT, -R11, -0x43300000, RZ ;  /* 0xbcd000000b027810 */ /* 0x000fc80007ffe1ff */
[----:B------:R-:W-:-:S04]  /*09a0*/  FSETP.NEU.AND P0, PT, |R3|, R2, PT ;  /* 0x000000020300720b */ /* 0x000fc80003f0d200 */
[----:B------:R-:W-:Y:S02]  /*09b0*/  FSEL R12, R6, R12, !P0 ;  /* 0x0000000c060c7208 */ /* 0x000fe40004000000 */
[----:B------:R-:W-:Y:S01]  /*09c0*/  FSEL R13, R5, R13, !P0 ;  /* 0x0000000d050d7208 */ /* 0x000fe20004000000 */
[----:B------:R-:W-:Y:S06]  /*09d0*/  BRA `(.L_x_16) ;  /* 0x0000000000547947 */ /* 0x000fec0003800000 */
.L_x_15:
        /* <DEDUP_REMOVED lines=11> */
[----:B------:R-:W-:Y:S01]  /*0a90*/  @P0 LOP3.LUT R2, R13, 0x7ff00000, RZ, 0xfc, !PT ;  /* 0x7ff000000d020812 */ /* 0x000fe200078efcff */
[----:B------:R-:W-:Y:S02]  /*0aa0*/  @!P0 IMAD.MOV.U32 R12, RZ, RZ, RZ ;  /* 0x000000ffff0c8224 */ /* 0x000fe400078e00ff */
[----:B------:R-:W-:Y:S02]  /*0ab0*/  @P0 IMAD.MOV.U32 R12, RZ, RZ, RZ ;  /* 0x000000ffff0c0224 */ /* 0x000fe400078e00ff */
[----:B------:R-:W-:Y:S01]  /*0ac0*/  @P0 IMAD.MOV.U32 R13, RZ, RZ, R2 ;  /* 0x000000ffff0d0224 */ /* 0x000fe200078e0002 */
[----:B------:R-:W-:Y:S06]  /*0ad0*/  BRA `(.L_x_16) ;  /* 0x0000000000147947 */ /* 0x000fec0003800000 */
.L_x_18:
[----:B------:R-:W-:Y:S01]  /*0ae0*/  LOP3.LUT R13, R5, 0x80000, RZ, 0xfc, !PT ;  /* 0x00080000050d7812 */ /* 0x000fe200078efcff */
[----:B------:R-:W-:Y:S01]  /*0af0*/  IMAD.MOV.U32 R12, RZ, RZ, R4 ;  /* 0x000000ffff0c7224 */ /* 0x000fe200078e0004 */
[----:B------:R-:W-:Y:S06]  /*0b00*/  BRA `(.L_x_16) ;  /* 0x0000000000087947 */ /* 0x000fec0003800000 */
.L_x_17:
[----:B------:R-:W-:Y:S01]  /*0b10*/  LOP3.LUT R13, R7, 0x80000, RZ, 0xfc, !PT ;  /* 0x00080000070d7812 */ /* 0x000fe200078efcff */
[----:B------:R-:W-:-:S07]  /*0b20*/  IMAD.MOV.U32 R12, RZ, RZ, R6 ;  /* 0x000000ffff0c7224 */ /* 0x000fce00078e0006 */
.L_x_16:
[----:B------:R-:W-:Y:S05]  /*0b30*/  BSYNC.RECONVERGENT B1 ;  /* 0x0000000000017941 */ /* 0x000fea0003800200 */
.L_x_14:
[----:B------:R-:W-:Y:S02]  /*0b40*/  IMAD.MOV.U32 R11, RZ, RZ, 0x0 ;  /* 0x00000000ff0b7424 */ /* 0x000fe400078e00ff */
[----:B------:R-:W-:Y:S02]  /*0b50*/  IMAD.MOV.U32 R2, RZ, RZ, R12 ;  /* 0x000000ffff027224 */ /* 0x000fe400078e000c */
[----:B------:R-:W-:Y:S01]  /*0b60*/  IMAD.MOV.U32 R3, RZ, RZ, R13 ;  /* 0x000000ffff037224 */ /* 0x000fe200078e000d */
[----:B------:R-:W-:Y:S06]  /*0b70*/  RET.REL.NODEC R10 `(_Z6jacobiPdS_S_) ;  /* 0xfffffff40a207950 */ /* 0x000fec0003c3ffff */
.L_x_19:
        /* <DEDUP_REMOVED lines=16> */
.L_x_21:


//--------------------- .nv.shared.reserved.0     --------------------------
	.section	.nv.shared.reserved.0,"aw",@nobits
	.weak		__nv_reservedSMEM_offset_0_alias
	.size		__nv_reservedSMEM_offset_0_alias, 0, 64
	.other		__nv_reservedSMEM_offset_0_alias,@"STO_CUDA_RESERVED_SHARED STV_DEFAULT"
__nv_reservedSMEM_offset_0_alias:
	.zero		0
	.zero		64


//--------------------- .nv.constant0._Z6matrixPdS_S_d --------------------------
	.section	.nv.constant0._Z6matrixPdS_S_d,"a",@progbits
	.sectionflags	@""
	.align	4
.nv.constant0._Z6matrixPdS_S_d:
	.zero		928


//--------------------- .nv.constant0._Z6jacobiPdS_S_ --------------------------
	.section	.nv.constant0._Z6jacobiPdS_S_,"a",@progbits
	.sectionflags	@""
	.align	4
.nv.constant0._Z6jacobiPdS_S_:
	.zero		920


//--------------------- SYMBOLS --------------------------

	.type		.nv.reservedSmem.offset0,@object
	.size		.nv.reservedSmem.offset0,0x4
